//
// Generated by NVIDIA NVVM Compiler
//
// Compiler Build ID: CL-36424714
// Cuda compilation tools, release 13.0, V13.0.88
// Based on NVVM 20.0.0
//

.version 9.0
.target sm_100
.address_size 64

	// .globl	_Z12kernel_dummyPfPmm
.extern .shared .align 16 .b8 sdata[];

.visible .entry _Z12kernel_dummyPfPmm(
	.param .u64 .ptr .align 1 _Z12kernel_dummyPfPmm_param_0,
	.param .u64 .ptr .align 1 _Z12kernel_dummyPfPmm_param_1,
	.param .u64 _Z12kernel_dummyPfPmm_param_2
)
{
	.reg .b32 	%r<2>;
	.reg .b64 	%rd<6>;

	ld.param.u64 	%rd1, [_Z12kernel_dummyPfPmm_param_1];
	cvta.to.global.u64 	%rd2, %rd1;
	mov.u32 	%r1, %tid.x;
	mul.wide.u32 	%rd3, %r1, 8;
	add.s64 	%rd4, %rd2, %rd3;
	mov.b64 	%rd5, 1024;
	st.global.u64 	[%rd4], %rd5;
	ret;

}
	// .globl	_Z14kernel_sum_retPm
.visible .entry _Z14kernel_sum_retPm(
	.param .u64 .ptr .align 1 _Z14kernel_sum_retPm_param_0
)
{
	.reg .pred 	%p<5>;
	.reg .b32 	%r<15>;
	.reg .b64 	%rd<14>;

	ld.param.u64 	%rd6, [_Z14kernel_sum_retPm_param_0];
	cvta.to.global.u64 	%rd1, %rd6;
	mov.u32 	%r1, %ctaid.x;
	mov.u32 	%r2, %ntid.x;
	mov.u32 	%r3, %tid.x;
	mad.lo.s32 	%r5, %r1, %r2, %r3;
	mul.wide.u32 	%rd7, %r5, 8;
	add.s64 	%rd8, %rd1, %rd7;
	ld.global.u64 	%rd9, [%rd8];
	shl.b32 	%r6, %r3, 2;
	mov.u32 	%r7, sdata;
	add.s32 	%r4, %r7, %r6;
	st.shared.u32 	[%r4], %rd9;
	bar.sync 	0;
	setp.lt.u32 	%p1, %r2, 2;
	@%p1 bra 	$L__BB1_5;
	shr.u32 	%r8, %r2, 1;
	cvt.u64.u32 	%rd13, %r8;
	cvt.u64.u32 	%rd3, %r3;
$L__BB1_2:
	setp.le.u64 	%p2, %rd13, %rd3;
	@%p2 bra 	$L__BB1_4;
	cvt.u32.u64 	%r9, %rd13;
	shl.b32 	%r10, %r9, 2;
	add.s32 	%r11, %r4, %r10;
	ld.shared.u32 	%r12, [%r11];
	ld.shared.u32 	%r13, [%r4];
	add.s32 	%r14, %r13, %r12;
	st.shared.u32 	[%r4], %r14;
$L__BB1_4:
	bar.sync 	0;
	shr.u64 	%rd5, %rd13, 1;
	setp.gt.u64 	%p3, %rd13, 1;
	mov.u64 	%rd13, %rd5;
	@%p3 bra 	$L__BB1_2;
$L__BB1_5:
	setp.ne.s32 	%p4, %r3, 0;
	@%p4 bra 	$L__BB1_7;
	ld.shared.s32 	%rd10, [sdata];
	mul.wide.u32 	%rd11, %r1, 8;
	add.s64 	%rd12, %rd1, %rd11;
	st.global.u64 	[%rd12], %rd10;
$L__BB1_7:
	ret;

}


// ===== COMPILED SASS (sm_100) =====

	.target	sm_100

	.elftype	@"ET_EXEC"


//--------------------- .note.nv.tkinfo           --------------------------
	.section	.note.nv.tkinfo,"",@"SHT_NOTE"
	.sectionflags	@"SHF_NOTE_NV_TKINFO"
	.tkinfo
        /*0018*/ 	.word	0x00000002
        /*0030*/ 	.string	""
        /*0030*/ 	.string	"ptxas"
        /*0030*/ 	.string	"Cuda compilation tools, release 13.0, V13.0.88"
        /*0030*/ 	.string	"Build cuda_13.0.r13.0/compiler.36424714_0"
        /*0030*/ 	.string	"-arch sm_100 -m 64 "



//--------------------- .note.nv.cuinfo           --------------------------
	.section	.note.nv.cuinfo,"",@"SHT_NOTE"
	.sectionflags	@"SHF_NOTE_NV_CUINFO"
        /*0018*/ 	.short	0x0002
        /*001a*/ 	.short	0x0064
        /*001c*/ 	.short	0x0082
	.zero		2


//--------------------- .nv.info                  --------------------------
	.section	.nv.info,"",@"SHT_CUDA_INFO"
	.align	4


	//----- nvinfo : EIATTR_REGCOUNT
	.align		4
        /*0000*/ 	.byte	0x04, 0x2f
        /*0002*/ 	.short	(.L_1 - .L_0)
	.align		4
.L_0:
        /*0004*/ 	.word	index@(_Z12kernel_dummyPfPmm)
        /*0008*/ 	.word	0x0000000a


	//----- nvinfo : EIATTR_FRAME_SIZE
	.align		4
.L_1:
        /*000c*/ 	.byte	0x04, 0x11
        /*000e*/ 	.short	(.L_3 - .L_2)
	.align		4
.L_2:
        /*0010*/ 	.word	index@(_Z12kernel_dummyPfPmm)
        /*0014*/ 	.word	0x00000000


	//----- nvinfo : EIATTR_REGCOUNT
	.align		4
.L_3:
        /*0018*/ 	.byte	0x04, 0x2f
        /*001a*/ 	.short	(.L_5 - .L_4)
	.align		4
.L_4:
        /*001c*/ 	.word	index@(_Z14kernel_sum_retPm)
        /*0020*/ 	.word	0x0000000c


	//----- nvinfo : EIATTR_FRAME_SIZE
	.align		4
.L_5:
        /*0024*/ 	.byte	0x04, 0x11
        /*0026*/ 	.short	(.L_7 - .L_6)
	.align		4
.L_6:
        /*0028*/ 	.word	index@(_Z14kernel_sum_retPm)
        /*002c*/ 	.word	0x00000000


	//----- nvinfo : EIATTR_MIN_STACK_SIZE
	.align		4
.L_7:
        /*0030*/ 	.byte	0x04, 0x12
        /*0032*/ 	.short	(.L_9 - .L_8)
	.align		4
.L_8:
        /*0034*/ 	.word	index@(_Z14kernel_sum_retPm)
        /*0038*/ 	.word	0x00000000


	//----- nvinfo : EIATTR_MIN_STACK_SIZE
	.align		4
.L_9:
        /*003c*/ 	.byte	0x04, 0x12
        /*003e*/ 	.short	(.L_11 - .L_10)
	.align		4
.L_10:
        /*0040*/ 	.word	index@(_Z12kernel_dummyPfPmm)
        /*0044*/ 	.word	0x00000000
.L_11:


//--------------------- .nv.compat                --------------------------
	.section	.nv.compat,"",@"SHT_CUDA_COMPAT_INFO"
	.align	4
        /*0000*/ 	.byte	0x02, 0x09, 0x00, 0x00, 0x02, 0x02, 0x01, 0x00, 0x02, 0x05, 0x05, 0x00, 0x03, 0x07, 0x01, 0x01
        /*0010*/ 	.byte	0x02, 0x03, 0x00, 0x00, 0x02, 0x06, 0x01, 0x00, 0x04, 0x0b, 0x08, 0x00, 0x09, 0x00, 0x00, 0x00
        /*0020*/ 	.byte	0x00, 0x00, 0x00, 0x00


//--------------------- .nv.info._Z14kernel_sum_retPm --------------------------
	.section	.nv.info._Z14kernel_sum_retPm,"",@"SHT_CUDA_INFO"
	.sectionflags	@""
	.align	4


	//----- nvinfo : EIATTR_CUDA_API_VERSION
	.align		4
        /*0000*/ 	.byte	0x04, 0x37
        /*0002*/ 	.short	(.L_13 - .L_12)
.L_12:
        /*0004*/ 	.word	0x00000082


	//----- nvinfo : EIATTR_KPARAM_INFO
	.align		4
.L_13:
        /*0008*/ 	.byte	0x04, 0x17
        /*000a*/ 	.short	(.L_15 - .L_14)
.L_14:
        /*000c*/ 	.word	0x00000000
        /*0010*/ 	.short	0x0000
        /*0012*/ 	.short	0x0000
        /*0014*/ 	.byte	0x00, 0xf5, 0x21, 0x00


	//----- nvinfo : EIATTR_SPARSE_MMA_MASK
	.align		4
.L_15:
        /*0018*/ 	.byte	0x03, 0x50
        /*001a*/ 	.short	0x0000


	//----- nvinfo : EIATTR_MAXREG_COUNT
	.align		4
        /*001c*/ 	.byte	0x03, 0x1b
        /*001e*/ 	.short	0x00ff


	//----- nvinfo : EIATTR_NUM_BARRIERS
	.align		4
        /*0020*/ 	.byte	0x02, 0x4c
        /*0022*/ 	.byte	0x01
	.zero		1


	//----- nvinfo : EIATTR_MERCURY_ISA_VERSION
	.align		4
        /*0024*/ 	.byte	0x03, 0x5f
        /*0026*/ 	.short	0x0101


	//----- nvinfo : EIATTR_VRC_CTA_INIT_COUNT
	.align		4
        /*0028*/ 	.byte	0x02, 0x4a
	.zero		1
	.zero		1


	//----- nvinfo : EIATTR_EXIT_INSTR_OFFSETS
	.align		4
        /*002c*/ 	.byte	0x04, 0x1c
        /*002e*/ 	.short	(.L_17 - .L_16)


	//   ....[0]....
.L_16:
        /*0030*/ 	.word	0x00000240


	//   ....[1]....
        /*0034*/ 	.word	0x000002d0


	//----- nvinfo : EIATTR_CBANK_PARAM_SIZE
	.align		4
.L_17:
        /*0038*/ 	.byte	0x03, 0x19
        /*003a*/ 	.short	0x0008


	//----- nvinfo : EIATTR_PARAM_CBANK
	.align		4
        /*003c*/ 	.byte	0x04, 0x0a
        /*003e*/ 	.short	(.L_19 - .L_18)
	.align		4
.L_18:
        /*0040*/ 	.word	index@(.nv.constant0._Z14kernel_sum_retPm)
        /*0044*/ 	.short	0x0380
        /*0046*/ 	.short	0x0008


	//----- nvinfo : EIATTR_SW_WAR
	.align		4
.L_19:
        /*0048*/ 	.byte	0x04, 0x36
        /*004a*/ 	.short	(.L_21 - .L_20)
.L_20:
        /*004c*/ 	.word	0x00000008
.L_21:


//--------------------- .nv.info._Z12kernel_dummyPfPmm --------------------------
	.section	.nv.info._Z12kernel_dummyPfPmm,"",@"SHT_CUDA_INFO"
	.sectionflags	@""
	.align	4


	//----- nvinfo : EIATTR_CUDA_API_VERSION
	.align		4
        /*0000*/ 	.byte	0x04, 0x37
        /*0002*/ 	.short	(.L_23 - .L_22)
.L_22:
        /*0004*/ 	.word	0x00000082


	//----- nvinfo : EIATTR_KPARAM_INFO
	.align		4
.L_23:
        /*0008*/ 	.byte	0x04, 0x17
        /*000a*/ 	.short	(.L_25 - .L_24)
.L_24:
        /*000c*/ 	.word	0x00000000
        /*0010*/ 	.short	0x0002
        /*0012*/ 	.short	0x0010
        /*0014*/ 	.byte	0x00, 0xf0, 0x21, 0x00


	//----- nvinfo : EIATTR_KPARAM_INFO
	.align		4
.L_25:
        /*0018*/ 	.byte	0x04, 0x17
        /*001a*/ 	.short	(.L_27 - .L_26)
.L_26:
        /*001c*/ 	.word	0x00000000
        /*0020*/ 	.short	0x0001
        /*0022*/ 	.short	0x0008
        /*0024*/ 	.byte	0x00, 0xf5, 0x21, 0x00


	//----- nvinfo : EIATTR_KPARAM_INFO
	.align		4
.L_27:
        /*0028*/ 	.byte	0x04, 0x17
        /*002a*/ 	.short	(.L_29 - .L_28)
.L_28:
        /*002c*/ 	.word	0x00000000
        /*0030*/ 	.short	0x0000
        /*0032*/ 	.short	0x0000
        /*0034*/ 	.byte	0x00, 0xf5, 0x21, 0x00


	//----- nvinfo : EIATTR_SPARSE_MMA_MASK
	.align		4
.L_29:
        /*0038*/ 	.byte	0x03, 0x50
        /*003a*/ 	.short	0x0000


	//----- nvinfo : EIATTR_MAXREG_COUNT
	.align		4
        /*003c*/ 	.byte	0x03, 0x1b
        /*003e*/ 	.short	0x00ff


	//----- nvinfo : EIATTR_MERCURY_ISA_VERSION
	.align		4
        /*0040*/ 	.byte	0x03, 0x5f
        /*0042*/ 	.short	0x0101


	//----- nvinfo : EIATTR_VRC_CTA_INIT_COUNT
	.align		4
        /*0044*/ 	.byte	0x02, 0x4a
	.zero		1
	.zero		1


	//----- nvinfo : EIATTR_EXIT_INSTR_OFFSETS
	.align		4
        /*0048*/ 	.byte	0x04, 0x1c
        /*004a*/ 	.short	(.L_31 - .L_30)


	//   ....[0]....
.L_30:
        /*004c*/ 	.word	0x00000080


	//----- nvinfo : EIATTR_CBANK_PARAM_SIZE
	.align		4
.L_31:
        /*0050*/ 	.byte	0x03, 0x19
        /*0052*/ 	.short	0x0018


	//----- nvinfo : EIATTR_PARAM_CBANK
	.align		4
        /*0054*/ 	.byte	0x04, 0x0a
        /*0056*/ 	.short	(.L_33 - .L_32)
	.align		4
.L_32:
        /*0058*/ 	.word	index@(.nv.constant0._Z12kernel_dummyPfPmm)
        /*005c*/ 	.short	0x0380
        /*005e*/ 	.short	0x0018


	//----- nvinfo : EIATTR_SW_WAR
	.align		4
.L_33:
        /*0060*/ 	.byte	0x04, 0x36
        /*0062*/ 	.short	(.L_35 - .L_34)
.L_34:
        /*0064*/ 	.word	0x00000008
.L_35:


//--------------------- .nv.callgraph             --------------------------
	.section	.nv.callgraph,"",@"SHT_CUDA_CALLGRAPH"
	.align	4
	.sectionentsize	8
	.align		4
        /*0000*/ 	.word	0x00000000
	.align		4
        /*0004*/ 	.word	0xffffffff
	.align		4
        /*0008*/ 	.word	0x00000000
	.align		4
        /*000c*/ 	.word	0xfffffffe
	.align		4
        /*0010*/ 	.word	0x00000000
	.align		4
        /*0014*/ 	.word	0xfffffffd
	.align		4
        /*0018*/ 	.word	0x00000000
	.align		4
        /*001c*/ 	.word	0xfffffffc


//--------------------- .text._Z14kernel_sum_retPm --------------------------
	.section	.text._Z14kernel_sum_retPm,"ax",@progbits
	.align	128
        .global         _Z14kernel_sum_retPm
        .type           _Z14kernel_sum_retPm,@function
        .size           _Z14kernel_sum_retPm,(.L_x_4 - _Z14kernel_sum_retPm)
        .other          _Z14kernel_sum_retPm,@"STO_CUDA_ENTRY STV_DEFAULT"
_Z14kernel_sum_retPm:
.text._Z14kernel_sum_retPm:
[----:B------:R-:W-:Y:S01]  /*0000*/  LDC R1, c[0x0][0x37c] ;  /* 0x0000df00ff017b82 */ /* 0x000fe20000000800 */
[----:B------:R-:W0:Y:S07]  /*0010*/  S2R R7, SR_CTAID.X ;  /* 0x0000000000077919 */ /* 0x000e2e0000002500 */
[----:B------:R-:W1:Y:S01]  /*0020*/  LDC.64 R2, c[0x0][0x380] ;  /* 0x0000e000ff027b82 */ /* 0x000e620000000a00 */
[----:B------:R-:W0:Y:S01]  /*0030*/  LDCU UR6, c[0x0][0x360] ;  /* 0x00006c00ff0677ac */ /* 0x000e220008000800 */
[----:B------:R-:W0:Y:S01]  /*0040*/  S2R R4, SR_TID.X ;  /* 0x0000000000047919 */ /* 0x000e220000002100 */
[----:B------:R-:W2:Y:S01]  /*0050*/  LDCU.64 UR8, c[0x0][0x358] ;  /* 0x00006b00ff0877ac */ /* 0x000ea20008000a00 */
[----:B0-----:R-:W-:-:S04]  /*0060*/  IMAD R5, R7, UR6, R4 ;  /* 0x0000000607057c24 */ /* 0x001fc8000f8e0204 */
[----:B-1----:R-:W-:-:S06]  /*0070*/  IMAD.WIDE.U32 R2, R5, 0x8, R2 ;  /* 0x0000000805027825 */ /* 0x002fcc00078e0002 */
[----:B--2---:R-:W2:Y:S01]  /*0080*/  LDG.E R2, desc[UR8][R2.64] ;  /* 0x0000000802027981 */ /* 0x004ea2000c1e1900 */
[----:B------:R-:W0:Y:S01]  /*0090*/  S2UR UR5, SR_CgaCtaId ;  /* 0x00000000000579c3 */ /* 0x000e220000008800 */
[----:B------:R-:W-:Y:S01]  /*00a0*/  UMOV UR4, 0x400 ;  /* 0x0000040000047882 */ /* 0x000fe20000000000 */
[----:B------:R-:W-:Y:S01]  /*00b0*/  UISETP.GE.U32.AND UP0, UPT, UR6, 0x2, UPT ;  /* 0x000000020600788c */ /* 0x000fe2000bf06070 */
[----:B------:R-:W-:Y:S01]  /*00c0*/  ISETP.NE.AND P1, PT, R4, RZ, PT ;  /* 0x000000ff0400720c */ /* 0x000fe20003f25270 */
[----:B0-----:R-:W-:-:S06]  /*00d0*/  ULEA UR4, UR5, UR4, 0x18 ;  /* 0x0000000405047291 */ /* 0x001fcc000f8ec0ff */
[----:B------:R-:W-:-:S05]  /*00e0*/  LEA R5, R4, UR4, 0x2 ;  /* 0x0000000404057c11 */ /* 0x000fca000f8e10ff */
[----:B--2---:R0:W-:Y:S01]  /*00f0*/  STS [R5], R2 ;  /* 0x0000000205007388 */ /* 0x0041e20000000800 */
[----:B------:R-:W-:Y:S06]  /*0100*/  BAR.SYNC.DEFER_BLOCKING 0x0 ;  /* 0x0000000000007b1d */ /* 0x000fec0000010000 */
[----:B------:R-:W-:Y:S05]  /*0110*/  BRA.U !UP0, `(.L_x_0) ;  /* 0x0000000108487547 */ /* 0x000fea000b800000 */
[----:B------:R-:W-:Y:S01]  /*0120*/  USHF.R.U32.HI UR4, URZ, 0x1, UR6 ;  /* 0x00000001ff047899 */ /* 0x000fe20008011606 */
[----:B------:R-:W-:-:S05]  /*0130*/  IMAD.MOV.U32 R9, RZ, RZ, RZ ;  /* 0x000000ffff097224 */ /* 0x000fca00078e00ff */
[----:B------:R-:W-:-:S07]  /*0140*/  IMAD.U32 R8, RZ, RZ, UR4 ;  /* 0x00000004ff087e24 */ /* 0x000fce000f8e00ff */
.L_x_1:
[----:B------:R-:W-:Y:S02]  /*0150*/  ISETP.GT.U32.AND P0, PT, R8, R4, PT ;  /* 0x000000040800720c */ /* 0x000fe40003f04070 */
[----:B------:R-:W-:Y:S02]  /*0160*/  SHF.R.U32.HI R6, RZ, 0x1, R9 ;  /* 0x00000001ff067819 */ /* 0x000fe40000011609 */
[----:B------:R-:W-:-:S13]  /*0170*/  ISETP.GT.U32.AND.EX P0, PT, R9, RZ, PT, P0 ;  /* 0x000000ff0900720c */ /* 0x000fda0003f04100 */
[----:B------:R-:W-:Y:S01]  /*0180*/  @P0 IMAD R0, R8, 0x4, R5 ;  /* 0x0000000408000824 */ /* 0x000fe200078e0205 */
[----:B------:R-:W-:Y:S05]  /*0190*/  @P0 LDS R3, [R5] ;  /* 0x0000000005030984 */ /* 0x000fea0000000800 */
[----:B------:R-:W0:Y:S02]  /*01a0*/  @P0 LDS R0, [R0] ;  /* 0x0000000000000984 */ /* 0x000e240000000800 */
[----:B0-----:R-:W-:Y:S01]  /*01b0*/  @P0 IMAD.IADD R2, R0, 0x1, R3 ;  /* 0x0000000100020824 */ /* 0x001fe200078e0203 */
[----:B------:R-:W-:-:S04]  /*01c0*/  SHF.R.U64 R3, R8, 0x1, R9 ;  /* 0x0000000108037819 */ /* 0x000fc80000001209 */
[----:B------:R1:W-:Y:S01]  /*01d0*/  @P0 STS [R5], R2 ;  /* 0x0000000205000388 */ /* 0x0003e20000000800 */
[----:B------:R-:W-:Y:S01]  /*01e0*/  BAR.SYNC.DEFER_BLOCKING 0x0 ;  /* 0x0000000000007b1d */ /* 0x000fe20000010000 */
[----:B------:R-:W-:Y:S01]  /*01f0*/  ISETP.GT.U32.AND P0, PT, R8, 0x1, PT ;  /* 0x000000010800780c */ /* 0x000fe20003f04070 */
[----:B------:R-:W-:-:S03]  /*0200*/  IMAD.MOV.U32 R8, RZ, RZ, R3 ;  /* 0x000000ffff087224 */ /* 0x000fc600078e0003 */
[----:B------:R-:W-:Y:S01]  /*0210*/  ISETP.GT.U32.AND.EX P0, PT, R9, RZ, PT, P0 ;  /* 0x000000ff0900720c */ /* 0x000fe20003f04100 */
[----:B------:R-:W-:-:S12]  /*0220*/  IMAD.MOV.U32 R9, RZ, RZ, R6 ;  /* 0x000000ffff097224 */ /* 0x000fd800078e0006 */
[----:B-1----:R-:W-:Y:S05]  /*0230*/  @P0 BRA `(.L_x_1) ;  /* 0xfffffffc00c40947 */ /* 0x002fea000383ffff */
.L_x_0:
[----:B------:R-:W-:Y:S05]  /*0240*/  @P1 EXIT ;  /* 0x000000000000194d */ /* 0x000fea0003800000 */
[----:B------:R-:W1:Y:S01]  /*0250*/  S2UR UR5, SR_CgaCtaId ;  /* 0x00000000000579c3 */ /* 0x000e620000008800 */
[----:B------:R-:W-:-:S07]  /*0260*/  UMOV UR4, 0x400 ;  /* 0x0000040000047882 */ /* 0x000fce0000000000 */
[----:B0-----:R-:W0:Y:S01]  /*0270*/  LDC.64 R4, c[0x0][0x380] ;  /* 0x0000e000ff047b82 */ /* 0x001e220000000a00 */
[----:B-1----:R-:W-:Y:S01]  /*0280*/  ULEA UR4, UR5, UR4, 0x18 ;  /* 0x0000000405047291 */ /* 0x002fe2000f8ec0ff */
[----:B0-----:R-:W-:-:S08]  /*0290*/  IMAD.WIDE.U32 R4, R7, 0x8, R4 ;  /* 0x0000000807047825 */ /* 0x001fd000078e0004 */
[----:B------:R-:W0:Y:S02]  /*02a0*/  LDS R2, [UR4] ;  /* 0x00000004ff027984 */ /* 0x000e240008000800 */
[----:B0-----:R-:W-:-:S05]  /*02b0*/  SHF.R.S32.HI R3, RZ, 0x1f, R2 ;  /* 0x0000001fff037819 */ /* 0x001fca0000011402 */
[----:B------:R-:W-:Y:S01]  /*02c0*/  STG.E.64 desc[UR8][R4.64], R2 ;  /* 0x0000000204007986 */ /* 0x000fe2000c101b08 */
[----:B------:R-:W-:Y:S05]  /*02d0*/  EXIT ;  /* 0x000000000000794d */ /* 0x000fea0003800000 */
.L_x_2:
[----:B------:R-:W-:-:S00]  /*02e0*/  BRA `(.L_x_2) ;  /* 0xfffffffc00fc7947 */ /* 0x000fc0000383ffff */
[----:B------:R-:W-:-:S00]  /*02f0*/  NOP ;  /* 0x0000000000007918 */ /* 0x000fc00000000000 */
        /* <DEDUP_REMOVED lines=8> */
.L_x_4:


//--------------------- .text._Z12kernel_dummyPfPmm --------------------------
	.section	.text._Z12kernel_dummyPfPmm,"ax",@progbits
	.align	128
        .global         _Z12kernel_dummyPfPmm
        .type           _Z12kernel_dummyPfPmm,@function
        .size           _Z12kernel_dummyPfPmm,(.L_x_5 - _Z12kernel_dummyPfPmm)
        .other          _Z12kernel_dummyPfPmm,@"STO_CUDA_ENTRY STV_DEFAULT"
_Z12kernel_dummyPfPmm:
.text._Z12kernel_dummyPfPmm:
[----:B------:R-:W-:Y:S01]  /*0000*/  LDC R1, c[0x0][0x37c] ;  /* 0x0000df00ff017b82 */ /* 0x000fe20000000800 */
[----:B------:R-:W0:Y:S07]  /*0010*/  S2R R7, SR_TID.X ;  /* 0x0000000000077919 */ /* 0x000e2e0000002100 */
[----:B------:R-:W0:Y:S01]  /*0020*/  LDC.64 R2, c[0x0][0x388] ;  /* 0x0000e200ff027b82 */ /* 0x000e220000000a00 */
[----:B------:R-:W1:Y:S01]  /*0030*/  LDCU.64 UR4, c[0x0][0x358] ;  /* 0x00006b00ff0477ac */ /* 0x000e620008000a00 */
[----:B------:R-:W-:Y:S01]  /*0040*/  HFMA2 R4, -RZ, RZ, 0, 6.103515625e-05 ;  /* 0x00000400ff047431 */ /* 0x000fe200000001ff */
[----:B------:R-:W-:Y:S01]  /*0050*/  MOV R5, 0x0 ;  /* 0x0000000000057802 */ /* 0x000fe20000000f00 */
[----:B0-----:R-:W-:-:S05]  /*0060*/  IMAD.WIDE.U32 R2, R7, 0x8, R2 ;  /* 0x0000000807027825 */ /* 0x001fca00078e0002 */
[----:B-1----:R-:W-:Y:S01]  /*0070*/  STG.E.64 desc[UR4][R2.64], R4 ;  /* 0x0000000402007986 */ /* 0x002fe2000c101b04 */
[----:B------:R-:W-:Y:S05]  /*0080*/  EXIT ;  /* 0x000000000000794d */ /* 0x000fea0003800000 */
.L_x_3:
        /* <DEDUP_REMOVED lines=15> */
.L_x_5:


//--------------------- .nv.shared._Z14kernel_sum_retPm --------------------------
	.section	.nv.shared._Z14kernel_sum_retPm,"aw",@nobits
	.sectionflags	@""
	.align	16
	.zero		1024


//--------------------- .nv.shared.reserved.0     --------------------------
	.section	.nv.shared.reserved.0,"aw",@nobits
	.weak		__nv_reservedSMEM_offset_0_alias
	.size		__nv_reservedSMEM_offset_0_alias, 0, 64
	.other		__nv_reservedSMEM_offset_0_alias,@"STO_CUDA_RESERVED_SHARED STV_DEFAULT"
__nv_reservedSMEM_offset_0_alias:
	.zero		0
	.zero		64


//--------------------- .nv.shared._Z12kernel_dummyPfPmm --------------------------
	.section	.nv.shared._Z12kernel_dummyPfPmm,"aw",@nobits
	.sectionflags	@""
	.align	16
	.zero		1024


//--------------------- .nv.constant0._Z14kernel_sum_retPm --------------------------
	.section	.nv.constant0._Z14kernel_sum_retPm,"a",@progbits
	.sectionflags	@""
	.align	4
.nv.constant0._Z14kernel_sum_retPm:
	.zero		904


//--------------------- .nv.constant0._Z12kernel_dummyPfPmm --------------------------
	.section	.nv.constant0._Z12kernel_dummyPfPmm,"a",@progbits
	.sectionflags	@""
	.align	4
.nv.constant0._Z12kernel_dummyPfPmm:
	.zero		920


//--------------------- SYMBOLS --------------------------

	.type		.nv.reservedSmem.offset0,@object
	.size		.nv.reservedSmem.offset0,0x4
	.type		.nv.reservedSmem.cap,@object
	.size		.nv.reservedSmem.cap,0x4
